//
// Generated by NVIDIA NVVM Compiler
//
// Compiler Build ID: CL-36424714
// Cuda compilation tools, release 13.0, V13.0.88
// Based on NVVM 20.0.0
//

.version 9.0
.target sm_100
.address_size 64

	// .globl	_Z20tiledMatrixMulKernelPfS_S_iii
// _ZZ20tiledMatrixMulKernelPfS_S_iiiE3s_A has been demoted
// _ZZ20tiledMatrixMulKernelPfS_S_iiiE3s_B has been demoted

.visible .entry _Z20tiledMatrixMulKernelPfS_S_iii(
	.param .u64 .ptr .align 1 _Z20tiledMatrixMulKernelPfS_S_iii_param_0,
	.param .u64 .ptr .align 1 _Z20tiledMatrixMulKernelPfS_S_iii_param_1,
	.param .u64 .ptr .align 1 _Z20tiledMatrixMulKernelPfS_S_iii_param_2,
	.param .u32 _Z20tiledMatrixMulKernelPfS_S_iii_param_3,
	.param .u32 _Z20tiledMatrixMulKernelPfS_S_iii_param_4,
	.param .u32 _Z20tiledMatrixMulKernelPfS_S_iii_param_5
)
{
	.reg .pred 	%p<31>;
	.reg .b32 	%r<46>;
	.reg .b32 	%f<65>;
	.reg .b64 	%rd<13>;
	// demoted variable
	.shared .align 4 .b8 _ZZ20tiledMatrixMulKernelPfS_S_iiiE3s_A[1024];
	// demoted variable
	.shared .align 4 .b8 _ZZ20tiledMatrixMulKernelPfS_S_iiiE3s_B[1024];
	ld.param.u64 	%rd4, [_Z20tiledMatrixMulKernelPfS_S_iii_param_0];
	ld.param.u64 	%rd5, [_Z20tiledMatrixMulKernelPfS_S_iii_param_1];
	ld.param.u64 	%rd6, [_Z20tiledMatrixMulKernelPfS_S_iii_param_2];
	ld.param.u32 	%r26, [_Z20tiledMatrixMulKernelPfS_S_iii_param_3];
	ld.param.u32 	%r27, [_Z20tiledMatrixMulKernelPfS_S_iii_param_4];
	ld.param.u32 	%r28, [_Z20tiledMatrixMulKernelPfS_S_iii_param_5];
	mov.u32 	%r29, %ctaid.y;
	shl.b32 	%r30, %r29, 4;
	mov.u32 	%r43, %tid.y;
	add.s32 	%r2, %r30, %r43;
	mov.u32 	%r31, %ctaid.x;
	shl.b32 	%r3, %r31, 4;
	mov.u32 	%r41, %tid.x;
	add.s32 	%r5, %r3, %r41;
	setp.lt.s32 	%p2, %r27, 1;
	mov.f32 	%f63, 0f00000000;
	@%p2 bra 	$L__BB0_24;
	add.s32 	%r32, %r27, 15;
	shr.u32 	%r33, %r32, 4;
	setp.lt.s32 	%p3, %r2, %r26;
	shl.b32 	%r34, %r43, 6;
	mov.u32 	%r35, _ZZ20tiledMatrixMulKernelPfS_S_iiiE3s_A;
	add.s32 	%r6, %r35, %r34;
	shl.b32 	%r36, %r41, 2;
	add.s32 	%r7, %r6, %r36;
	setp.lt.s32 	%p4, %r5, %r28;
	mov.u32 	%r37, _ZZ20tiledMatrixMulKernelPfS_S_iiiE3s_B;
	add.s32 	%r9, %r37, %r36;
	add.s32 	%r8, %r9, %r34;
	and.pred  	%p1, %p3, %p4;
	add.s32 	%r10, %r27, -1;
	min.u32 	%r38, %r10, 15;
	add.s32 	%r11, %r38, 1;
	neg.s32 	%r45, %r33;
	mad.lo.s32 	%r39, %r43, %r28, %r41;
	add.s32 	%r44, %r39, %r3;
	shl.b32 	%r14, %r28, 4;
	mad.lo.s32 	%r42, %r27, %r2, %r41;
	cvta.to.global.u64 	%rd1, %rd4;
	cvta.to.global.u64 	%rd2, %rd5;
	mov.f32 	%f63, 0f00000000;
	not.pred 	%p11, %p1;
$L__BB0_2:
	setp.ge.s32 	%p5, %r2, %r26;
	mul.wide.s32 	%rd7, %r42, 4;
	add.s64 	%rd3, %rd1, %rd7;
	setp.ge.s32 	%p6, %r41, %r27;
	mov.f32 	%f61, 0f00000000;
	or.pred  	%p7, %p5, %p6;
	@%p7 bra 	$L__BB0_4;
	ld.global.f32 	%f61, [%rd3];
$L__BB0_4:
	setp.ge.s32 	%p8, %r5, %r28;
	st.shared.f32 	[%r7], %f61;
	setp.ge.s32 	%p9, %r43, %r27;
	mov.f32 	%f62, 0f00000000;
	or.pred  	%p10, %p8, %p9;
	@%p10 bra 	$L__BB0_6;
	mul.wide.s32 	%rd8, %r44, 4;
	add.s64 	%rd9, %rd2, %rd8;
	ld.global.f32 	%f62, [%rd9];
$L__BB0_6:
	st.shared.f32 	[%r8], %f62;
	bar.sync 	0;
	@%p11 bra 	$L__BB0_23;
	setp.eq.s32 	%p12, %r10, 0;
	ld.shared.f32 	%f28, [%r6];
	ld.shared.f32 	%f29, [%r9];
	fma.rn.f32 	%f63, %f28, %f29, %f63;
	@%p12 bra 	$L__BB0_23;
	setp.eq.s32 	%p13, %r11, 2;
	ld.shared.f32 	%f30, [%r6+4];
	ld.shared.f32 	%f31, [%r9+64];
	fma.rn.f32 	%f63, %f30, %f31, %f63;
	@%p13 bra 	$L__BB0_23;
	setp.eq.s32 	%p14, %r11, 3;
	ld.shared.f32 	%f32, [%r6+8];
	ld.shared.f32 	%f33, [%r9+128];
	fma.rn.f32 	%f63, %f32, %f33, %f63;
	@%p14 bra 	$L__BB0_23;
	setp.eq.s32 	%p15, %r11, 4;
	ld.shared.f32 	%f34, [%r6+12];
	ld.shared.f32 	%f35, [%r9+192];
	fma.rn.f32 	%f63, %f34, %f35, %f63;
	@%p15 bra 	$L__BB0_23;
	setp.eq.s32 	%p16, %r11, 5;
	ld.shared.f32 	%f36, [%r6+16];
	ld.shared.f32 	%f37, [%r9+256];
	fma.rn.f32 	%f63, %f36, %f37, %f63;
	@%p16 bra 	$L__BB0_23;
	setp.eq.s32 	%p17, %r11, 6;
	ld.shared.f32 	%f38, [%r6+20];
	ld.shared.f32 	%f39, [%r9+320];
	fma.rn.f32 	%f63, %f38, %f39, %f63;
	@%p17 bra 	$L__BB0_23;
	setp.eq.s32 	%p18, %r11, 7;
	ld.shared.f32 	%f40, [%r6+24];
	ld.shared.f32 	%f41, [%r9+384];
	fma.rn.f32 	%f63, %f40, %f41, %f63;
	@%p18 bra 	$L__BB0_23;
	setp.eq.s32 	%p19, %r11, 8;
	ld.shared.f32 	%f42, [%r6+28];
	ld.shared.f32 	%f43, [%r9+448];
	fma.rn.f32 	%f63, %f42, %f43, %f63;
	@%p19 bra 	$L__BB0_23;
	setp.eq.s32 	%p20, %r11, 9;
	ld.shared.f32 	%f44, [%r6+32];
	ld.shared.f32 	%f45, [%r9+512];
	fma.rn.f32 	%f63, %f44, %f45, %f63;
	@%p20 bra 	$L__BB0_23;
	setp.eq.s32 	%p21, %r11, 10;
	ld.shared.f32 	%f46, [%r6+36];
	ld.shared.f32 	%f47, [%r9+576];
	fma.rn.f32 	%f63, %f46, %f47, %f63;
	@%p21 bra 	$L__BB0_23;
	setp.eq.s32 	%p22, %r11, 11;
	ld.shared.f32 	%f48, [%r6+40];
	ld.shared.f32 	%f49, [%r9+640];
	fma.rn.f32 	%f63, %f48, %f49, %f63;
	@%p22 bra 	$L__BB0_23;
	setp.eq.s32 	%p23, %r11, 12;
	ld.shared.f32 	%f50, [%r6+44];
	ld.shared.f32 	%f51, [%r9+704];
	fma.rn.f32 	%f63, %f50, %f51, %f63;
	@%p23 bra 	$L__BB0_23;
	setp.eq.s32 	%p24, %r11, 13;
	ld.shared.f32 	%f52, [%r6+48];
	ld.shared.f32 	%f53, [%r9+768];
	fma.rn.f32 	%f63, %f52, %f53, %f63;
	@%p24 bra 	$L__BB0_23;
	setp.eq.s32 	%p25, %r11, 14;
	ld.shared.f32 	%f54, [%r6+52];
	ld.shared.f32 	%f55, [%r9+832];
	fma.rn.f32 	%f63, %f54, %f55, %f63;
	@%p25 bra 	$L__BB0_23;
	setp.eq.s32 	%p26, %r11, 15;
	ld.shared.f32 	%f56, [%r6+56];
	ld.shared.f32 	%f57, [%r9+896];
	fma.rn.f32 	%f63, %f56, %f57, %f63;
	@%p26 bra 	$L__BB0_23;
	ld.shared.f32 	%f58, [%r6+60];
	ld.shared.f32 	%f59, [%r9+960];
	fma.rn.f32 	%f63, %f58, %f59, %f63;
$L__BB0_23:
	bar.sync 	0;
	add.s32 	%r45, %r45, 1;
	setp.ne.s32 	%p27, %r45, 0;
	add.s32 	%r44, %r44, %r14;
	add.s32 	%r43, %r43, 16;
	add.s32 	%r42, %r42, 16;
	add.s32 	%r41, %r41, 16;
	@%p27 bra 	$L__BB0_2;
$L__BB0_24:
	setp.ge.s32 	%p28, %r2, %r26;
	setp.ge.s32 	%p29, %r5, %r28;
	or.pred  	%p30, %p28, %p29;
	@%p30 bra 	$L__BB0_26;
	mad.lo.s32 	%r40, %r28, %r2, %r5;
	cvta.to.global.u64 	%rd10, %rd6;
	mul.wide.s32 	%rd11, %r40, 4;
	add.s64 	%rd12, %rd10, %rd11;
	st.global.f32 	[%rd12], %f63;
$L__BB0_26:
	ret;

}
	// .globl	_Z16computeXTyKernelPfS_S_ii
.visible .entry _Z16computeXTyKernelPfS_S_ii(
	.param .u64 .ptr .align 1 _Z16computeXTyKernelPfS_S_ii_param_0,
	.param .u64 .ptr .align 1 _Z16computeXTyKernelPfS_S_ii_param_1,
	.param .u64 .ptr .align 1 _Z16computeXTyKernelPfS_S_ii_param_2,
	.param .u32 _Z16computeXTyKernelPfS_S_ii_param_3,
	.param .u32 _Z16computeXTyKernelPfS_S_ii_param_4
)
{
	.reg .pred 	%p<11>;
	.reg .b32 	%r<38>;
	.reg .b32 	%f<112>;
	.reg .b64 	%rd<58>;

	ld.param.u64 	%rd10, [_Z16computeXTyKernelPfS_S_ii_param_0];
	ld.param.u64 	%rd11, [_Z16computeXTyKernelPfS_S_ii_param_1];
	ld.param.u64 	%rd9, [_Z16computeXTyKernelPfS_S_ii_param_2];
	ld.param.u32 	%r23, [_Z16computeXTyKernelPfS_S_ii_param_3];
	ld.param.u32 	%r24, [_Z16computeXTyKernelPfS_S_ii_param_4];
	cvta.to.global.u64 	%rd1, %rd11;
	cvta.to.global.u64 	%rd2, %rd10;
	mov.u32 	%r25, %ctaid.x;
	mov.u32 	%r26, %ntid.x;
	mov.u32 	%r27, %tid.x;
	mad.lo.s32 	%r1, %r25, %r26, %r27;
	setp.ge.s32 	%p1, %r1, %r24;
	@%p1 bra 	$L__BB1_15;
	setp.lt.s32 	%p2, %r23, 1;
	mov.f32 	%f111, 0f00000000;
	@%p2 bra 	$L__BB1_14;
	and.b32  	%r2, %r23, 15;
	setp.lt.u32 	%p3, %r23, 16;
	mov.f32 	%f111, 0f00000000;
	mov.b32 	%r34, 0;
	@%p3 bra 	$L__BB1_5;
	and.b32  	%r34, %r23, 2147483632;
	neg.s32 	%r32, %r34;
	shl.b32 	%r5, %r24, 4;
	add.s64 	%rd56, %rd1, 32;
	mov.f32 	%f111, 0f00000000;
	mul.wide.s32 	%rd14, %r24, 4;
	mov.u32 	%r31, %r1;
$L__BB1_4:
	.pragma "nounroll";
	mul.wide.s32 	%rd12, %r31, 4;
	add.s64 	%rd13, %rd2, %rd12;
	ld.global.f32 	%f18, [%rd13];
	ld.global.f32 	%f19, [%rd56+-32];
	fma.rn.f32 	%f20, %f18, %f19, %f111;
	add.s64 	%rd15, %rd13, %rd14;
	ld.global.f32 	%f21, [%rd15];
	ld.global.f32 	%f22, [%rd56+-28];
	fma.rn.f32 	%f23, %f21, %f22, %f20;
	add.s64 	%rd16, %rd15, %rd14;
	ld.global.f32 	%f24, [%rd16];
	ld.global.f32 	%f25, [%rd56+-24];
	fma.rn.f32 	%f26, %f24, %f25, %f23;
	add.s64 	%rd17, %rd16, %rd14;
	ld.global.f32 	%f27, [%rd17];
	ld.global.f32 	%f28, [%rd56+-20];
	fma.rn.f32 	%f29, %f27, %f28, %f26;
	add.s64 	%rd18, %rd17, %rd14;
	ld.global.f32 	%f30, [%rd18];
	ld.global.f32 	%f31, [%rd56+-16];
	fma.rn.f32 	%f32, %f30, %f31, %f29;
	add.s64 	%rd19, %rd18, %rd14;
	ld.global.f32 	%f33, [%rd19];
	ld.global.f32 	%f34, [%rd56+-12];
	fma.rn.f32 	%f35, %f33, %f34, %f32;
	add.s64 	%rd20, %rd19, %rd14;
	ld.global.f32 	%f36, [%rd20];
	ld.global.f32 	%f37, [%rd56+-8];
	fma.rn.f32 	%f38, %f36, %f37, %f35;
	add.s64 	%rd21, %rd20, %rd14;
	ld.global.f32 	%f39, [%rd21];
	ld.global.f32 	%f40, [%rd56+-4];
	fma.rn.f32 	%f41, %f39, %f40, %f38;
	add.s64 	%rd22, %rd21, %rd14;
	ld.global.f32 	%f42, [%rd22];
	ld.global.f32 	%f43, [%rd56];
	fma.rn.f32 	%f44, %f42, %f43, %f41;
	add.s64 	%rd23, %rd22, %rd14;
	ld.global.f32 	%f45, [%rd23];
	ld.global.f32 	%f46, [%rd56+4];
	fma.rn.f32 	%f47, %f45, %f46, %f44;
	add.s64 	%rd24, %rd23, %rd14;
	ld.global.f32 	%f48, [%rd24];
	ld.global.f32 	%f49, [%rd56+8];
	fma.rn.f32 	%f50, %f48, %f49, %f47;
	add.s64 	%rd25, %rd24, %rd14;
	ld.global.f32 	%f51, [%rd25];
	ld.global.f32 	%f52, [%rd56+12];
	fma.rn.f32 	%f53, %f51, %f52, %f50;
	add.s64 	%rd26, %rd25, %rd14;
	ld.global.f32 	%f54, [%rd26];
	ld.global.f32 	%f55, [%rd56+16];
	fma.rn.f32 	%f56, %f54, %f55, %f53;
	add.s64 	%rd27, %rd26, %rd14;
	ld.global.f32 	%f57, [%rd27];
	ld.global.f32 	%f58, [%rd56+20];
	fma.rn.f32 	%f59, %f57, %f58, %f56;
	add.s64 	%rd28, %rd27, %rd14;
	ld.global.f32 	%f60, [%rd28];
	ld.global.f32 	%f61, [%rd56+24];
	fma.rn.f32 	%f62, %f60, %f61, %f59;
	add.s64 	%rd29, %rd28, %rd14;
	ld.global.f32 	%f63, [%rd29];
	ld.global.f32 	%f64, [%rd56+28];
	fma.rn.f32 	%f111, %f63, %f64, %f62;
	add.s32 	%r32, %r32, 16;
	add.s32 	%r31, %r31, %r5;
	add.s64 	%rd56, %rd56, 64;
	setp.ne.s32 	%p4, %r32, 0;
	@%p4 bra 	$L__BB1_4;
$L__BB1_5:
	setp.eq.s32 	%p5, %r2, 0;
	@%p5 bra 	$L__BB1_14;
	and.b32  	%r11, %r23, 7;
	setp.lt.u32 	%p6, %r2, 8;
	@%p6 bra 	$L__BB1_8;
	mad.lo.s32 	%r29, %r34, %r24, %r1;
	mul.wide.s32 	%rd30, %r29, 4;
	add.s64 	%rd31, %rd2, %rd30;
	ld.global.f32 	%f66, [%rd31];
	mul.wide.u32 	%rd32, %r34, 4;
	add.s64 	%rd33, %rd1, %rd32;
	ld.global.f32 	%f67, [%rd33];
	fma.rn.f32 	%f68, %f66, %f67, %f111;
	mul.wide.s32 	%rd34, %r24, 4;
	add.s64 	%rd35, %rd31, %rd34;
	ld.global.f32 	%f69, [%rd35];
	ld.global.f32 	%f70, [%rd33+4];
	fma.rn.f32 	%f71, %f69, %f70, %f68;
	add.s64 	%rd36, %rd35, %rd34;
	ld.global.f32 	%f72, [%rd36];
	ld.global.f32 	%f73, [%rd33+8];
	fma.rn.f32 	%f74, %f72, %f73, %f71;
	add.s64 	%rd37, %rd36, %rd34;
	ld.global.f32 	%f75, [%rd37];
	ld.global.f32 	%f76, [%rd33+12];
	fma.rn.f32 	%f77, %f75, %f76, %f74;
	add.s64 	%rd38, %rd37, %rd34;
	ld.global.f32 	%f78, [%rd38];
	ld.global.f32 	%f79, [%rd33+16];
	fma.rn.f32 	%f80, %f78, %f79, %f77;
	add.s64 	%rd39, %rd38, %rd34;
	ld.global.f32 	%f81, [%rd39];
	ld.global.f32 	%f82, [%rd33+20];
	fma.rn.f32 	%f83, %f81, %f82, %f80;
	add.s64 	%rd40, %rd39, %rd34;
	ld.global.f32 	%f84, [%rd40];
	ld.global.f32 	%f85, [%rd33+24];
	fma.rn.f32 	%f86, %f84, %f85, %f83;
	add.s64 	%rd41, %rd40, %rd34;
	ld.global.f32 	%f87, [%rd41];
	ld.global.f32 	%f88, [%rd33+28];
	fma.rn.f32 	%f111, %f87, %f88, %f86;
	add.s32 	%r34, %r34, 8;
$L__BB1_8:
	setp.eq.s32 	%p7, %r11, 0;
	@%p7 bra 	$L__BB1_14;
	and.b32  	%r14, %r23, 3;
	setp.lt.u32 	%p8, %r11, 4;
	@%p8 bra 	$L__BB1_11;
	mad.lo.s32 	%r30, %r34, %r24, %r1;
	mul.wide.s32 	%rd42, %r30, 4;
	add.s64 	%rd43, %rd2, %rd42;
	ld.global.f32 	%f90, [%rd43];
	mul.wide.u32 	%rd44, %r34, 4;
	add.s64 	%rd45, %rd1, %rd44;
	ld.global.f32 	%f91, [%rd45];
	fma.rn.f32 	%f92, %f90, %f91, %f111;
	mul.wide.s32 	%rd46, %r24, 4;
	add.s64 	%rd47, %rd43, %rd46;
	ld.global.f32 	%f93, [%rd47];
	ld.global.f32 	%f94, [%rd45+4];
	fma.rn.f32 	%f95, %f93, %f94, %f92;
	add.s64 	%rd48, %rd47, %rd46;
	ld.global.f32 	%f96, [%rd48];
	ld.global.f32 	%f97, [%rd45+8];
	fma.rn.f32 	%f98, %f96, %f97, %f95;
	add.s64 	%rd49, %rd48, %rd46;
	ld.global.f32 	%f99, [%rd49];
	ld.global.f32 	%f100, [%rd45+12];
	fma.rn.f32 	%f111, %f99, %f100, %f98;
	add.s32 	%r34, %r34, 4;
$L__BB1_11:
	setp.eq.s32 	%p9, %r14, 0;
	@%p9 bra 	$L__BB1_14;
	mul.wide.u32 	%rd50, %r34, 4;
	add.s64 	%rd57, %rd1, %rd50;
	mad.lo.s32 	%r37, %r34, %r24, %r1;
	neg.s32 	%r36, %r14;
$L__BB1_13:
	.pragma "nounroll";
	mul.wide.s32 	%rd51, %r37, 4;
	add.s64 	%rd52, %rd2, %rd51;
	ld.global.f32 	%f101, [%rd52];
	ld.global.f32 	%f102, [%rd57];
	fma.rn.f32 	%f111, %f101, %f102, %f111;
	add.s64 	%rd57, %rd57, 4;
	add.s32 	%r37, %r37, %r24;
	add.s32 	%r36, %r36, 1;
	setp.ne.s32 	%p10, %r36, 0;
	@%p10 bra 	$L__BB1_13;
$L__BB1_14:
	cvta.to.global.u64 	%rd53, %rd9;
	mul.wide.s32 	%rd54, %r1, 4;
	add.s64 	%rd55, %rd53, %rd54;
	st.global.f32 	[%rd55], %f111;
$L__BB1_15:
	ret;

}


// ===== COMPILED SASS (sm_100) =====

	.target	sm_100

	.elftype	@"ET_EXEC"


//--------------------- .note.nv.tkinfo           --------------------------
	.section	.note.nv.tkinfo,"",@"SHT_NOTE"
	.sectionflags	@"SHF_NOTE_NV_TKINFO"
	.tkinfo
        /*0018*/ 	.word	0x00000002
        /*0030*/ 	.string	""
        /*0030*/ 	.string	"ptxas"
        /*0030*/ 	.string	"Cuda compilation tools, release 13.0, V13.0.88"
        /*0030*/ 	.string	"Build cuda_13.0.r13.0/compiler.36424714_0"
        /*0030*/ 	.string	"-arch sm_100 -m 64 "



//--------------------- .note.nv.cuinfo           --------------------------
	.section	.note.nv.cuinfo,"",@"SHT_NOTE"
	.sectionflags	@"SHF_NOTE_NV_CUINFO"
        /*0018*/ 	.short	0x0002
        /*001a*/ 	.short	0x0064
        /*001c*/ 	.short	0x0082
	.zero		2


//--------------------- .nv.info                  --------------------------
	.section	.nv.info,"",@"SHT_CUDA_INFO"
	.align	4


	//----- nvinfo : EIATTR_REGCOUNT
	.align		4
        /*0000*/ 	.byte	0x04, 0x2f
        /*0002*/ 	.short	(.L_1 - .L_0)
	.align		4
.L_0:
        /*0004*/ 	.word	index@(_Z20tiledMatrixMulKernelPfS_S_iii)
        /*0008*/ 	.word	0x0000001a


	//----- nvinfo : EIATTR_FRAME_SIZE
	.align		4
.L_1:
        /*000c*/ 	.byte	0x04, 0x11
        /*000e*/ 	.short	(.L_3 - .L_2)
	.align		4
.L_2:
        /*0010*/ 	.word	index@(_Z20tiledMatrixMulKernelPfS_S_iii)
        /*0014*/ 	.word	0x00000000


	//----- nvinfo : EIATTR_REGCOUNT
	.align		4
.L_3:
        /*0018*/ 	.byte	0x04, 0x2f
        /*001a*/ 	.short	(.L_5 - .L_4)
	.align		4
.L_4:
        /*001c*/ 	.word	index@(_Z16computeXTyKernelPfS_S_ii)
        /*0020*/ 	.word	0x00000020


	//----- nvinfo : EIATTR_FRAME_SIZE
	.align		4
.L_5:
        /*0024*/ 	.byte	0x04, 0x11
        /*0026*/ 	.short	(.L_7 - .L_6)
	.align		4
.L_6:
        /*0028*/ 	.word	index@(_Z16computeXTyKernelPfS_S_ii)
        /*002c*/ 	.word	0x00000000


	//----- nvinfo : EIATTR_MIN_STACK_SIZE
	.align		4
.L_7:
        /*0030*/ 	.byte	0x04, 0x12
        /*0032*/ 	.short	(.L_9 - .L_8)
	.align		4
.L_8:
        /*0034*/ 	.word	index@(_Z16computeXTyKernelPfS_S_ii)
        /*0038*/ 	.word	0x00000000


	//----- nvinfo : EIATTR_MIN_STACK_SIZE
	.align		4
.L_9:
        /*003c*/ 	.byte	0x04, 0x12
        /*003e*/ 	.short	(.L_11 - .L_10)
	.align		4
.L_10:
        /*0040*/ 	.word	index@(_Z20tiledMatrixMulKernelPfS_S_iii)
        /*0044*/ 	.word	0x00000000
.L_11:


//--------------------- .nv.compat                --------------------------
	.section	.nv.compat,"",@"SHT_CUDA_COMPAT_INFO"
	.align	4
        /*0000*/ 	.byte	0x02, 0x09, 0x00, 0x00, 0x02, 0x02, 0x01, 0x00, 0x02, 0x05, 0x05, 0x00, 0x03, 0x07, 0x01, 0x01
        /*0010*/ 	.byte	0x02, 0x03, 0x00, 0x00, 0x02, 0x06, 0x01, 0x00, 0x04, 0x0b, 0x08, 0x00, 0x09, 0x00, 0x00, 0x00
        /*0020*/ 	.byte	0x00, 0x00, 0x00, 0x00


//--------------------- .nv.info._Z16computeXTyKernelPfS_S_ii --------------------------
	.section	.nv.info._Z16computeXTyKernelPfS_S_ii,"",@"SHT_CUDA_INFO"
	.sectionflags	@""
	.align	4


	//----- nvinfo : EIATTR_CUDA_API_VERSION
	.align		4
        /*0000*/ 	.byte	0x04, 0x37
        /*0002*/ 	.short	(.L_13 - .L_12)
.L_12:
        /*0004*/ 	.word	0x00000082


	//----- nvinfo : EIATTR_KPARAM_INFO
	.align		4
.L_13:
        /*0008*/ 	.byte	0x04, 0x17
        /*000a*/ 	.short	(.L_15 - .L_14)
.L_14:
        /*000c*/ 	.word	0x00000000
        /*0010*/ 	.short	0x0004
        /*0012*/ 	.short	0x001c
        /*0014*/ 	.byte	0x00, 0xf0, 0x11, 0x00


	//----- nvinfo : EIATTR_KPARAM_INFO
	.align		4
.L_15:
        /*0018*/ 	.byte	0x04, 0x17
        /*001a*/ 	.short	(.L_17 - .L_16)
.L_16:
        /*001c*/ 	.word	0x00000000
        /*0020*/ 	.short	0x0003
        /*0022*/ 	.short	0x0018
        /*0024*/ 	.byte	0x00, 0xf0, 0x11, 0x00


	//----- nvinfo : EIATTR_KPARAM_INFO
	.align		4
.L_17:
        /*0028*/ 	.byte	0x04, 0x17
        /*002a*/ 	.short	(.L_19 - .L_18)
.L_18:
        /*002c*/ 	.word	0x00000000
        /*0030*/ 	.short	0x0002
        /*0032*/ 	.short	0x0010
        /*0034*/ 	.byte	0x00, 0xf5, 0x21, 0x00


	//----- nvinfo : EIATTR_KPARAM_INFO
	.align		4
.L_19:
        /*0038*/ 	.byte	0x04, 0x17
        /*003a*/ 	.short	(.L_21 - .L_20)
.L_20:
        /*003c*/ 	.word	0x00000000
        /*0040*/ 	.short	0x0001
        /*0042*/ 	.short	0x0008
        /*0044*/ 	.byte	0x00, 0xf5, 0x21, 0x00


	//----- nvinfo : EIATTR_KPARAM_INFO
	.align		4
.L_21:
        /*0048*/ 	.byte	0x04, 0x17
        /*004a*/ 	.short	(.L_23 - .L_22)
.L_22:
        /*004c*/ 	.word	0x00000000
        /*0050*/ 	.short	0x0000
        /*0052*/ 	.short	0x0000
        /*0054*/ 	.byte	0x00, 0xf5, 0x21, 0x00


	//----- nvinfo : EIATTR_SPARSE_MMA_MASK
	.align		4
.L_23:
        /*0058*/ 	.byte	0x03, 0x50
        /*005a*/ 	.short	0x0000


	//----- nvinfo : EIATTR_MAXREG_COUNT
	.align		4
        /*005c*/ 	.byte	0x03, 0x1b
        /*005e*/ 	.short	0x00ff


	//----- nvinfo : EIATTR_MERCURY_ISA_VERSION
	.align		4
        /*0060*/ 	.byte	0x03, 0x5f
        /*0062*/ 	.short	0x0101


	//----- nvinfo : EIATTR_VRC_CTA_INIT_COUNT
	.align		4
        /*0064*/ 	.byte	0x02, 0x4a
	.zero		1
	.zero		1


	//----- nvinfo : EIATTR_EXIT_INSTR_OFFSETS
	.align		4
        /*0068*/ 	.byte	0x04, 0x1c
        /*006a*/ 	.short	(.L_25 - .L_24)


	//   ....[0]....
.L_24:
        /*006c*/ 	.word	0x00000070


	//   ....[1]....
        /*0070*/ 	.word	0x00000bd0


	//----- nvinfo : EIATTR_CBANK_PARAM_SIZE
	.align		4
.L_25:
        /*0074*/ 	.byte	0x03, 0x19
        /*0076*/ 	.short	0x0020


	//----- nvinfo : EIATTR_PARAM_CBANK
	.align		4
        /*0078*/ 	.byte	0x04, 0x0a
        /*007a*/ 	.short	(.L_27 - .L_26)
	.align		4
.L_26:
        /*007c*/ 	.word	index@(.nv.constant0._Z16computeXTyKernelPfS_S_ii)
        /*0080*/ 	.short	0x0380
        /*0082*/ 	.short	0x0020


	//----- nvinfo : EIATTR_SW_WAR
	.align		4
.L_27:
        /*0084*/ 	.byte	0x04, 0x36
        /*0086*/ 	.short	(.L_29 - .L_28)
.L_28:
        /*0088*/ 	.word	0x00000008
.L_29:


//--------------------- .nv.info._Z20tiledMatrixMulKernelPfS_S_iii --------------------------
	.section	.nv.info._Z20tiledMatrixMulKernelPfS_S_iii,"",@"SHT_CUDA_INFO"
	.sectionflags	@""
	.align	4


	//----- nvinfo : EIATTR_CUDA_API_VERSION
	.align		4
        /*0000*/ 	.byte	0x04, 0x37
        /*0002*/ 	.short	(.L_31 - .L_30)
.L_30:
        /*0004*/ 	.word	0x00000082


	//----- nvinfo : EIATTR_KPARAM_INFO
	.align		4
.L_31:
        /*0008*/ 	.byte	0x04, 0x17
        /*000a*/ 	.short	(.L_33 - .L_32)
.L_32:
        /*000c*/ 	.word	0x00000000
        /*0010*/ 	.short	0x0005
        /*0012*/ 	.short	0x0020
        /*0014*/ 	.byte	0x00, 0xf0, 0x11, 0x00


	//----- nvinfo : EIATTR_KPARAM_INFO
	.align		4
.L_33:
        /*0018*/ 	.byte	0x04, 0x17
        /*001a*/ 	.short	(.L_35 - .L_34)
.L_34:
        /*001c*/ 	.word	0x00000000
        /*0020*/ 	.short	0x0004
        /*0022*/ 	.short	0x001c
        /*0024*/ 	.byte	0x00, 0xf0, 0x11, 0x00


	//----- nvinfo : EIATTR_KPARAM_INFO
	.align		4
.L_35:
        /*0028*/ 	.byte	0x04, 0x17
        /*002a*/ 	.short	(.L_37 - .L_36)
.L_36:
        /*002c*/ 	.word	0x00000000
        /*0030*/ 	.short	0x0003
        /*0032*/ 	.short	0x0018
        /*0034*/ 	.byte	0x00, 0xf0, 0x11, 0x00


	//----- nvinfo : EIATTR_KPARAM_INFO
	.align		4
.L_37:
        /*0038*/ 	.byte	0x04, 0x17
        /*003a*/ 	.short	(.L_39 - .L_38)
.L_38:
        /*003c*/ 	.word	0x00000000
        /*0040*/ 	.short	0x0002
        /*0042*/ 	.short	0x0010
        /*0044*/ 	.byte	0x00, 0xf5, 0x21, 0x00


	//----- nvinfo : EIATTR_KPARAM_INFO
	.align		4
.L_39:
        /*0048*/ 	.byte	0x04, 0x17
        /*004a*/ 	.short	(.L_41 - .L_40)
.L_40:
        /*004c*/ 	.word	0x00000000
        /*0050*/ 	.short	0x0001
        /*0052*/ 	.short	0x0008
        /*0054*/ 	.byte	0x00, 0xf5, 0x21, 0x00


	//----- nvinfo : EIATTR_KPARAM_INFO
	.align		4
.L_41:
        /*0058*/ 	.byte	0x04, 0x17
        /*005a*/ 	.short	(.L_43 - .L_42)
.L_42:
        /*005c*/ 	.word	0x00000000
        /*0060*/ 	.short	0x0000
        /*0062*/ 	.short	0x0000
        /*0064*/ 	.byte	0x00, 0xf5, 0x21, 0x00


	//----- nvinfo : EIATTR_SPARSE_MMA_MASK
	.align		4
.L_43:
        /*0068*/ 	.byte	0x03, 0x50
        /*006a*/ 	.short	0x0000


	//----- nvinfo : EIATTR_MAXREG_COUNT
	.align		4
        /*006c*/ 	.byte	0x03, 0x1b
        /*006e*/ 	.short	0x00ff


	//----- nvinfo : EIATTR_NUM_BARRIERS
	.align		4
        /*0070*/ 	.byte	0x02, 0x4c
        /*0072*/ 	.byte	0x01
	.zero		1


	//----- nvinfo : EIATTR_MERCURY_ISA_VERSION
	.align		4
        /*0074*/ 	.byte	0x03, 0x5f
        /*0076*/ 	.short	0x0101


	//----- nvinfo : EIATTR_VRC_CTA_INIT_COUNT
	.align		4
        /*0078*/ 	.byte	0x02, 0x4a
	.zero		1
	.zero		1


	//----- nvinfo : EIATTR_EXIT_INSTR_OFFSETS
	.align		4
        /*007c*/ 	.byte	0x04, 0x1c
        /*007e*/ 	.short	(.L_45 - .L_44)


	//   ....[0]....
.L_44:
        /*0080*/ 	.word	0x00000830


	//   ....[1]....
        /*0084*/ 	.word	0x00000880


	//----- nvinfo : EIATTR_CRS_STACK_SIZE
	.align		4
.L_45:
        /*0088*/ 	.byte	0x04, 0x1e
        /*008a*/ 	.short	(.L_47 - .L_46)
.L_46:
        /*008c*/ 	.word	0x00000000


	//----- nvinfo : EIATTR_CBANK_PARAM_SIZE
	.align		4
.L_47:
        /*0090*/ 	.byte	0x03, 0x19
        /*0092*/ 	.short	0x0024


	//----- nvinfo : EIATTR_PARAM_CBANK
	.align		4
        /*0094*/ 	.byte	0x04, 0x0a
        /*0096*/ 	.short	(.L_49 - .L_48)
	.align		4
.L_48:
        /*0098*/ 	.word	index@(.nv.constant0._Z20tiledMatrixMulKernelPfS_S_iii)
        /*009c*/ 	.short	0x0380
        /*009e*/ 	.short	0x0024


	//----- nvinfo : EIATTR_SW_WAR
	.align		4
.L_49:
        /*00a0*/ 	.byte	0x04, 0x36
        /*00a2*/ 	.short	(.L_51 - .L_50)
.L_50:
        /*00a4*/ 	.word	0x00000008
.L_51:


//--------------------- .nv.callgraph             --------------------------
	.section	.nv.callgraph,"",@"SHT_CUDA_CALLGRAPH"
	.align	4
	.sectionentsize	8
	.align		4
        /*0000*/ 	.word	0x00000000
	.align		4
        /*0004*/ 	.word	0xffffffff
	.align		4
        /*0008*/ 	.word	0x00000000
	.align		4
        /*000c*/ 	.word	0xfffffffe
	.align		4
        /*0010*/ 	.word	0x00000000
	.align		4
        /*0014*/ 	.word	0xfffffffd
	.align		4
        /*0018*/ 	.word	0x00000000
	.align		4
        /*001c*/ 	.word	0xfffffffc


//--------------------- .text._Z16computeXTyKernelPfS_S_ii --------------------------
	.section	.text._Z16computeXTyKernelPfS_S_ii,"ax",@progbits
	.align	128
        .global         _Z16computeXTyKernelPfS_S_ii
        .type           _Z16computeXTyKernelPfS_S_ii,@function
        .size           _Z16computeXTyKernelPfS_S_ii,(.L_x_12 - _Z16computeXTyKernelPfS_S_ii)
        .other          _Z16computeXTyKernelPfS_S_ii,@"STO_CUDA_ENTRY STV_DEFAULT"
_Z16computeXTyKernelPfS_S_ii:
.text._Z16computeXTyKernelPfS_S_ii:
[----:B------:R-:W-:Y:S01]  /*0000*/  LDC R1, c[0x0][0x37c] ;  /* 0x0000df00ff017b82 */ /* 0x000fe20000000800 */
[----:B------:R-:W0:Y:S07]  /*0010*/  S2R R2, SR_TID.X ;  /* 0x0000000000027919 */ /* 0x000e2e0000002100 */
[----:B------:R-:W0:Y:S08]  /*0020*/  S2UR UR4, SR_CTAID.X ;  /* 0x00000000000479c3 */ /* 0x000e300000002500 */
[----:B------:R-:W0:Y:S08]  /*0030*/  LDC R3, c[0x0][0x360] ;  /* 0x0000d800ff037b82 */ /* 0x000e300000000800 */
[----:B------:R-:W1:Y:S01]  /*0040*/  LDC R0, c[0x0][0x39c] ;  /* 0x0000e700ff007b82 */ /* 0x000e620000000800 */
[----:B0-----:R-:W-:-:S05]  /*0050*/  IMAD R3, R3, UR4, R2 ;  /* 0x0000000403037c24 */ /* 0x001fca000f8e0202 */
[----:B-1----:R-:W-:-:S13]  /*0060*/  ISETP.GE.AND P0, PT, R3, R0, PT ;  /* 0x000000000300720c */ /* 0x002fda0003f06270 */
[----:B------:R-:W-:Y:S05]  /*0070*/  @P0 EXIT ;  /* 0x000000000000094d */ /* 0x000fea0003800000 */
[----:B------:R-:W0:Y:S01]  /*0080*/  LDCU UR6, c[0x0][0x398] ;  /* 0x00007300ff0677ac */ /* 0x000e220008000800 */
[----:B------:R-:W-:Y:S01]  /*0090*/  HFMA2 R16, -RZ, RZ, 0, 0 ;  /* 0x00000000ff107431 */ /* 0x000fe200000001ff */
[----:B------:R-:W1:Y:S01]  /*00a0*/  LDCU.64 UR10, c[0x0][0x358] ;  /* 0x00006b00ff0a77ac */ /* 0x000e620008000a00 */
[----:B0-----:R-:W-:-:S09]  /*00b0*/  UISETP.GE.AND UP0, UPT, UR6, 0x1, UPT ;  /* 0x000000010600788c */ /* 0x001fd2000bf06270 */
[----:B-1----:R-:W-:Y:S05]  /*00c0*/  BRA.U !UP0, `(.L_x_0) ;  /* 0x0000000908b47547 */ /* 0x002fea000b800000 */
[----:B------:R-:W-:Y:S01]  /*00d0*/  UISETP.GE.U32.AND UP1, UPT, UR6, 0x10, UPT ;  /* 0x000000100600788c */ /* 0x000fe2000bf26070 */
[----:B------:R-:W-:Y:S01]  /*00e0*/  MOV R16, RZ ;  /* 0x000000ff00107202 */ /* 0x000fe20000000f00 */
[----:B------:R-:W-:Y:S01]  /*00f0*/  ULOP3.LUT UR7, UR6, 0xf, URZ, 0xc0, !UPT ;  /* 0x0000000f06077892 */ /* 0x000fe2000f8ec0ff */
[----:B------:R-:W-:-:S03]  /*0100*/  MOV R2, RZ ;  /* 0x000000ff00027202 */ /* 0x000fc60000000f00 */
[----:B------:R-:W-:-:S03]  /*0110*/  UISETP.NE.AND UP0, UPT, UR7, URZ, UPT ;  /* 0x000000ff0700728c */ /* 0x000fc6000bf05270 */
[----:B------:R-:W-:Y:S08]  /*0120*/  BRA.U !UP1, `(.L_x_1) ;  /* 0x0000000509447547 */ /* 0x000ff0000b800000 */
[----:B------:R-:W0:Y:S01]  /*0130*/  LDCU.64 UR4, c[0x0][0x388] ;  /* 0x00007100ff0477ac */ /* 0x000e220008000a00 */
[----:B------:R-:W-:Y:S02]  /*0140*/  MOV R16, RZ ;  /* 0x000000ff00107202 */ /* 0x000fe40000000f00 */
[----:B------:R-:W-:Y:S01]  /*0150*/  MOV R5, R3 ;  /* 0x0000000300057202 */ /* 0x000fe20000000f00 */
[----:B------:R-:W-:-:S04]  /*0160*/  ULOP3.LUT UR8, UR6, 0x7ffffff0, URZ, 0xc0, !UPT ;  /* 0x7ffffff006087892 */ /* 0x000fc8000f8ec0ff */
[----:B------:R-:W-:Y:S02]  /*0170*/  UIADD3 UR9, UPT, UPT, -UR8, URZ, URZ ;  /* 0x000000ff08097290 */ /* 0x000fe4000fffe1ff */
[----:B------:R-:W-:Y:S01]  /*0180*/  MOV R2, UR8 ;  /* 0x0000000800027c02 */ /* 0x000fe20008000f00 */
[----:B0-----:R-:W-:-:S04]  /*0190*/  UIADD3 UR4, UP1, UPT, UR4, 0x20, URZ ;  /* 0x0000002004047890 */ /* 0x001fc8000ff3e0ff */
[----:B------:R-:W-:Y:S02]  /*01a0*/  UIADD3.X UR5, UPT, UPT, URZ, UR5, URZ, UP1, !UPT ;  /* 0x00000005ff057290 */ /* 0x000fe40008ffe4ff */
[----:B------:R-:W-:-:S04]  /*01b0*/  MOV R10, UR4 ;  /* 0x00000004000a7c02 */ /* 0x000fc80008000f00 */
[----:B------:R-:W-:-:S07]  /*01c0*/  MOV R11, UR5 ;  /* 0x00000005000b7c02 */ /* 0x000fce0008000f00 */
.L_x_2:
[----:B------:R-:W0:Y:S01]  /*01d0*/  LDC.64 R8, c[0x0][0x380] ;  /* 0x0000e000ff087b82 */ /* 0x000e220000000a00 */
[----:B------:R-:W2:Y:S04]  /*01e0*/  LDG.E R17, desc[UR10][R10.64+-0x20] ;  /* 0xffffe00a0a117981 */ /* 0x000ea8000c1e1900 */
[----:B------:R-:W3:Y:S04]  /*01f0*/  LDG.E R19, desc[UR10][R10.64+-0x1c] ;  /* 0xffffe40a0a137981 */ /* 0x000ee8000c1e1900 */
[----:B------:R-:W4:Y:S04]  /*0200*/  LDG.E R27, desc[UR10][R10.64+-0x18] ;  /* 0xffffe80a0a1b7981 */ /* 0x000f28000c1e1900 */
[----:B------:R-:W5:Y:S04]  /*0210*/  LDG.E R7, desc[UR10][R10.64+-0x14] ;  /* 0xffffec0a0a077981 */ /* 0x000f68000c1e1900 */
[----:B------:R-:W5:Y:S01]  /*0220*/  LDG.E R20, desc[UR10][R10.64+-0x8] ;  /* 0xfffff80a0a147981 */ /* 0x000f62000c1e1900 */
[----:B0-----:R-:W-:-:S05]  /*0230*/  IMAD.WIDE R8, R5, 0x4, R8 ;  /* 0x0000000405087825 */ /* 0x001fca00078e0208 */
[----:B------:R-:W2:Y:S01]  /*0240*/  LDG.E R26, desc[UR10][R8.64] ;  /* 0x0000000a081a7981 */ /* 0x000ea2000c1e1900 */
[----:B------:R-:W-:-:S05]  /*0250*/  IMAD.WIDE R12, R0, 0x4, R8 ;  /* 0x00000004000c7825 */ /* 0x000fca00078e0208 */
[----:B------:R-:W3:Y:S01]  /*0260*/  LDG.E R18, desc[UR10][R12.64] ;  /* 0x0000000a0c127981 */ /* 0x000ee2000c1e1900 */
[----:B------:R-:W-:-:S03]  /*0270*/  IMAD.WIDE R22, R0, 0x4, R12 ;  /* 0x0000000400167825 */ /* 0x000fc600078e020c */
[----:B------:R-:W5:Y:S01]  /*0280*/  LDG.E R9, desc[UR10][R10.64+-0x10] ;  /* 0xfffff00a0a097981 */ /* 0x000f62000c1e1900 */
[----:B------:R-:W-:-:S03]  /*0290*/  IMAD.WIDE R14, R0, 0x4, R22 ;  /* 0x00000004000e7825 */ /* 0x000fc600078e0216 */
[----:B------:R-:W4:Y:S04]  /*02a0*/  LDG.E R24, desc[UR10][R22.64] ;  /* 0x0000000a16187981 */ /* 0x000f28000c1e1900 */
[----:B------:R-:W5:Y:S01]  /*02b0*/  LDG.E R4, desc[UR10][R14.64] ;  /* 0x0000000a0e047981 */ /* 0x000f62000c1e1900 */
[----:B------:R-:W-:-:S03]  /*02c0*/  IMAD.WIDE R28, R0, 0x4, R14 ;  /* 0x00000004001c7825 */ /* 0x000fc600078e020e */
[----:B------:R-:W5:Y:S04]  /*02d0*/  LDG.E R8, desc[UR10][R10.64+-0xc] ;  /* 0xfffff40a0a087981 */ /* 0x000f68000c1e1900 */
[----:B------:R0:W5:Y:S02]  /*02e0*/  LDG.E R6, desc[UR10][R28.64] ;  /* 0x0000000a1c067981 */ /* 0x000164000c1e1900 */
[----:B0-----:R-:W-:-:S05]  /*02f0*/  IMAD.WIDE R28, R0, 0x4, R28 ;  /* 0x00000004001c7825 */ /* 0x001fca00078e021c */
[----:B------:R-:W5:Y:S01]  /*0300*/  LDG.E R21, desc[UR10][R28.64] ;  /* 0x0000000a1c157981 */ /* 0x000f62000c1e1900 */
[----:B------:R-:W-:-:S05]  /*0310*/  IMAD.WIDE R22, R0, 0x4, R28 ;  /* 0x0000000400167825 */ /* 0x000fca00078e021c */
[----:B------:R0:W5:Y:S01]  /*0320*/  LDG.E R25, desc[UR10][R22.64] ;  /* 0x0000000a16197981 */ /* 0x000162000c1e1900 */
[----:B------:R-:W-:-:S03]  /*0330*/  IMAD.WIDE R12, R0, 0x4, R22 ;  /* 0x00000004000c7825 */ /* 0x000fc600078e0216 */
[----:B------:R-:W5:Y:S01]  /*0340*/  LDG.E R29, desc[UR10][R10.64+-0x4] ;  /* 0xfffffc0a0a1d7981 */ /* 0x000f62000c1e1900 */
[----:B------:R-:W-:-:S03]  /*0350*/  IMAD.WIDE R14, R0, 0x4, R12 ;  /* 0x00000004000e7825 */ /* 0x000fc600078e020c */
[----:B------:R-:W5:Y:S04]  /*0360*/  LDG.E R12, desc[UR10][R12.64] ;  /* 0x0000000a0c0c7981 */ /* 0x000f68000c1e1900 */
[----:B------:R-:W5:Y:S01]  /*0370*/  LDG.E R13, desc[UR10][R10.64+0x8] ;  /* 0x0000080a0a0d7981 */ /* 0x000f62000c1e1900 */
[----:B--2---:R-:W-:Y:S01]  /*0380*/  FFMA R26, R26, R17, R16 ;  /* 0x000000111a1a7223 */ /* 0x004fe20000000010 */
[----:B------:R-:W-:Y:S02]  /*0390*/  IMAD.WIDE R16, R0, 0x4, R14 ;  /* 0x0000000400107825 */ /* 0x000fe400078e020e */
[----:B------:R-:W2:Y:S02]  /*03a0*/  LDG.E R14, desc[UR10][R14.64] ;  /* 0x0000000a0e0e7981 */ /* 0x000ea4000c1e1900 */
[----:B---3--:R-:W-:Y:S01]  /*03b0*/  FFMA R26, R18, R19, R26 ;  /* 0x00000013121a7223 */ /* 0x008fe2000000001a */
[----:B------:R-:W-:-:S02]  /*03c0*/  IMAD.WIDE R18, R0, 0x4, R16 ;  /* 0x0000000400127825 */ /* 0x000fc400078e0210 */
[----:B------:R-:W3:Y:S02]  /*03d0*/  LDG.E R16, desc[UR10][R16.64] ;  /* 0x0000000a10107981 */ /* 0x000ee4000c1e1900 */
[----:B0-----:R-:W-:-:S04]  /*03e0*/  IMAD.WIDE R22, R0, 0x4, R18 ;  /* 0x0000000400167825 */ /* 0x001fc800078e0212 */
[----:B----4-:R-:W-:Y:S01]  /*03f0*/  FFMA R27, R24, R27, R26 ;  /* 0x0000001b181b7223 */ /* 0x010fe2000000001a */
[----:B------:R-:W4:Y:S04]  /*0400*/  LDG.E R18, desc[UR10][R18.64] ;  /* 0x0000000a12127981 */ /* 0x000f28000c1e1900 */
[----:B------:R-:W2:Y:S01]  /*0410*/  LDG.E R24, desc[UR10][R10.64] ;  /* 0x0000000a0a187981 */ /* 0x000ea2000c1e1900 */
[----:B-----5:R-:W-:Y:S01]  /*0420*/  FFMA R7, R4, R7, R27 ;  /* 0x0000000704077223 */ /* 0x020fe2000000001b */
[----:B------:R-:W-:Y:S02]  /*0430*/  IMAD.WIDE R26, R0, 0x4, R22 ;  /* 0x00000004001a7825 */ /* 0x000fe400078e0216 */
[----:B------:R-:W3:Y:S02]  /*0440*/  LDG.E R4, desc[UR10][R10.64+0x4] ;  /* 0x0000040a0a047981 */ /* 0x000ee4000c1e1900 */
[----:B------:R-:W-:Y:S01]  /*0450*/  FFMA R28, R6, R9, R7 ;  /* 0x00000009061c7223 */ /* 0x000fe20000000007 */
[C---:B------:R-:W-:Y:S01]  /*0460*/  IMAD.WIDE R6, R0.reuse, 0x4, R26 ;  /* 0x0000000400067825 */ /* 0x040fe200078e021a */
[----:B------:R-:W5:Y:S04]  /*0470*/  LDG.E R22, desc[UR10][R22.64] ;  /* 0x0000000a16167981 */ /* 0x000f68000c1e1900 */
[----:B------:R-:W5:Y:S04]  /*0480*/  LDG.E R15, desc[UR10][R10.64+0xc] ;  /* 0x00000c0a0a0f7981 */ /* 0x000f68000c1e1900 */
[----:B------:R-:W5:Y:S04]  /*0490*/  LDG.E R26, desc[UR10][R26.64] ;  /* 0x0000000a1a1a7981 */ /* 0x000f68000c1e1900 */
[----:B------:R-:W5:Y:S01]  /*04a0*/  LDG.E R17, desc[UR10][R10.64+0x10] ;  /* 0x0000100a0a117981 */ /* 0x000f62000c1e1900 */
[----:B------:R-:W-:Y:S01]  /*04b0*/  FFMA R28, R21, R8, R28 ;  /* 0x00000008151c7223 */ /* 0x000fe2000000001c */
[----:B------:R-:W-:-:S02]  /*04c0*/  IMAD.WIDE R8, R0, 0x4, R6 ;  /* 0x0000000400087825 */ /* 0x000fc400078e0206 */
[----:B------:R0:W5:Y:S04]  /*04d0*/  LDG.E R6, desc[UR10][R6.64] ;  /* 0x0000000a06067981 */ /* 0x000168000c1e1900 */
[----:B------:R-:W5:Y:S04]  /*04e0*/  LDG.E R23, desc[UR10][R10.64+0x14] ;  /* 0x0000140a0a177981 */ /* 0x000f68000c1e1900 */
[----:B------:R-:W5:Y:S01]  /*04f0*/  LDG.E R19, desc[UR10][R8.64] ;  /* 0x0000000a08137981 */ /* 0x000f62000c1e1900 */
[----:B0-----:R-:W-:Y:S01]  /*0500*/  FFMA R7, R25, R20, R28 ;  /* 0x0000001419077223 */ /* 0x001fe2000000001c */
[----:B------:R-:W-:-:S02]  /*0510*/  IMAD.WIDE R20, R0, 0x4, R8 ;  /* 0x0000000400147825 */ /* 0x000fc400078e0208 */
[----:B------:R-:W5:Y:S04]  /*0520*/  LDG.E R28, desc[UR10][R10.64+0x18] ;  /* 0x0000180a0a1c7981 */ /* 0x000f68000c1e1900 */
[----:B------:R0:W5:Y:S04]  /*0530*/  LDG.E R25, desc[UR10][R10.64+0x1c] ;  /* 0x00001c0a0a197981 */ /* 0x000168000c1e1900 */
[----:B------:R-:W5:Y:S01]  /*0540*/  LDG.E R20, desc[UR10][R20.64] ;  /* 0x0000000a14147981 */ /* 0x000f62000c1e1900 */
[----:B------:R-:W-:Y:S01]  /*0550*/  FFMA R29, R12, R29, R7 ;  /* 0x0000001d0c1d7223 */ /* 0x000fe20000000007 */
[----:B------:R-:W-:-:S04]  /*0560*/  UIADD3 UR9, UPT, UPT, UR9, 0x10, URZ ;  /* 0x0000001009097890 */ /* 0x000fc8000fffe0ff */
[----:B------:R-:W-:Y:S01]  /*0570*/  UISETP.NE.AND UP1, UPT, UR9, URZ, UPT ;  /* 0x000000ff0900728c */ /* 0x000fe2000bf25270 */
[----:B0-----:R-:W-:Y:S02]  /*0580*/  IADD3 R10, P0, PT, R10, 0x40, RZ ;  /* 0x000000400a0a7810 */ /* 0x001fe40007f1e0ff */
[----:B------:R-:W-:Y:S02]  /*0590*/  LEA R5, R0, R5, 0x4 ;  /* 0x0000000500057211 */ /* 0x000fe400078e20ff */
[----:B------:R-:W-:Y:S01]  /*05a0*/  IADD3.X R11, PT, PT, RZ, R11, RZ, P0, !PT ;  /* 0x0000000bff0b7210 */ /* 0x000fe200007fe4ff */
[----:B--2---:R-:W-:-:S04]  /*05b0*/  FFMA R29, R14, R24, R29 ;  /* 0x000000180e1d7223 */ /* 0x004fc8000000001d */
[----:B---3--:R-:W-:-:S04]  /*05c0*/  FFMA R29, R16, R4, R29 ;  /* 0x00000004101d7223 */ /* 0x008fc8000000001d */
[----:B----4-:R-:W-:-:S04]  /*05d0*/  FFMA R13, R18, R13, R29 ;  /* 0x0000000d120d7223 */ /* 0x010fc8000000001d */
[----:B-----5:R-:W-:-:S04]  /*05e0*/  FFMA R13, R22, R15, R13 ;  /* 0x0000000f160d7223 */ /* 0x020fc8000000000d */
[----:B------:R-:W-:-:S04]  /*05f0*/  FFMA R13, R26, R17, R13 ;  /* 0x000000111a0d7223 */ /* 0x000fc8000000000d */
[----:B------:R-:W-:-:S04]  /*0600*/  FFMA R6, R6, R23, R13 ;  /* 0x0000001706067223 */ /* 0x000fc8000000000d */
[----:B------:R-:W-:-:S04]  /*0610*/  FFMA R19, R19, R28, R6 ;  /* 0x0000001c13137223 */ /* 0x000fc80000000006 */
[----:B------:R-:W-:Y:S01]  /*0620*/  FFMA R16, R20, R25, R19 ;  /* 0x0000001914107223 */ /* 0x000fe20000000013 */
[----:B------:R-:W-:Y:S06]  /*0630*/  BRA.U UP1, `(.L_x_2) ;  /* 0xfffffff901e47547 */ /* 0x000fec000b83ffff */
.L_x_1:
[----:B------:R-:W-:Y:S05]  /*0640*/  BRA.U !UP0, `(.L_x_0) ;  /* 0x0000000508547547 */ /* 0x000fea000b800000 */
[----:B------:R-:W-:Y:S02]  /*0650*/  UISETP.GE.U32.AND UP0, UPT, UR7, 0x8, UPT ;  /* 0x000000080700788c */ /* 0x000fe4000bf06070 */
[----:B------:R-:W-:-:S04]  /*0660*/  ULOP3.LUT UR5, UR6, 0x7, URZ, 0xc0, !UPT ;  /* 0x0000000706057892 */ /* 0x000fc8000f8ec0ff */
[----:B------:R-:W-:-:S03]  /*0670*/  UISETP.NE.AND UP1, UPT, UR5, URZ, UPT ;  /* 0x000000ff0500728c */ /* 0x000fc6000bf25270 */
[----:B------:R-:W-:Y:S08]  /*0680*/  BRA.U !UP0, `(.L_x_3) ;  /* 0x0000000108947547 */ /* 0x000ff0000b800000 */
[----:B------:R-:W0:Y:S01]  /*0690*/  LDC.64 R12, c[0x0][0x380] ;  /* 0x0000e000ff0c7b82 */ /* 0x000e220000000a00 */
[----:B------:R-:W-:-:S07]  /*06a0*/  IMAD R7, R2, R0, R3 ;  /* 0x0000000002077224 */ /* 0x000fce00078e0203 */
[----:B------:R-:W1:Y:S01]  /*06b0*/  LDC.64 R4, c[0x0][0x388] ;  /* 0x0000e200ff047b82 */ /* 0x000e620000000a00 */
[----:B0-----:R-:W-:-:S05]  /*06c0*/  IMAD.WIDE R12, R7, 0x4, R12 ;  /* 0x00000004070c7825 */ /* 0x001fca00078e020c */
[----:B------:R0:W2:Y:S01]  /*06d0*/  LDG.E R21, desc[UR10][R12.64] ;  /* 0x0000000a0c157981 */ /* 0x0000a2000c1e1900 */
[----:B------:R-:W-:-:S04]  /*06e0*/  IMAD.WIDE R14, R0, 0x4, R12 ;  /* 0x00000004000e7825 */ /* 0x000fc800078e020c */
[----:B-1----:R-:W-:Y:S01]  /*06f0*/  IMAD.WIDE.U32 R4, R2, 0x4, R4 ;  /* 0x0000000402047825 */ /* 0x002fe200078e0004 */
[----:B------:R1:W3:Y:S03]  /*0700*/  LDG.E R18, desc[UR10][R14.64] ;  /* 0x0000000a0e127981 */ /* 0x0002e6000c1e1900 */
[C---:B------:R-:W-:Y:S01]  /*0710*/  IMAD.WIDE R24, R0.reuse, 0x4, R14 ;  /* 0x0000000400187825 */ /* 0x040fe200078e020e */
[----:B------:R-:W2:Y:S04]  /*0720*/  LDG.E R17, desc[UR10][R4.64] ;  /* 0x0000000a04117981 */ /* 0x000ea8000c1e1900 */
[----:B------:R-:W3:Y:S01]  /*0730*/  LDG.E R19, desc[UR10][R4.64+0x4] ;  /* 0x0000040a04137981 */ /* 0x000ee2000c1e1900 */
[----:B------:R-:W-:-:S03]  /*0740*/  IMAD.WIDE R8, R0, 0x4, R24 ;  /* 0x0000000400087825 */ /* 0x000fc600078e0218 */
[----:B------:R-:W4:Y:S01]  /*0750*/  LDG.E R20, desc[UR10][R24.64] ;  /* 0x0000000a18147981 */ /* 0x000f22000c1e1900 */
[----:B------:R-:W-:-:S03]  /*0760*/  IMAD.WIDE R10, R0, 0x4, R8 ;  /* 0x00000004000a7825 */ /* 0x000fc600078e0208 */
[----:B------:R-:W4:Y:S04]  /*0770*/  LDG.E R23, desc[UR10][R4.64+0x8] ;  /* 0x0000080a04177981 */ /* 0x000f28000c1e1900 */
[----:B------:R-:W5:Y:S01]  /*0780*/  LDG.E R8, desc[UR10][R8.64] ;  /* 0x0000000a08087981 */ /* 0x000f62000c1e1900 */
[----:B------:R-:W-:-:S03]  /*0790*/  IMAD.WIDE R6, R0, 0x4, R10 ;  /* 0x0000000400067825 */ /* 0x000fc600078e020a */
[----:B------:R-:W5:Y:S01]  /*07a0*/  LDG.E R27, desc[UR10][R4.64+0xc] ;  /* 0x00000c0a041b7981 */ /* 0x000f62000c1e1900 */
[----:B0-----:R-:W-:-:S03]  /*07b0*/  IMAD.WIDE R12, R0, 0x4, R6 ;  /* 0x00000004000c7825 */ /* 0x001fc600078e0206 */
[----:B------:R-:W5:Y:S04]  /*07c0*/  LDG.E R10, desc[UR10][R10.64] ;  /* 0x0000000a0a0a7981 */ /* 0x000f68000c1e1900 */
[----:B------:R-:W5:Y:S01]  /*07d0*/  LDG.E R29, desc[UR10][R4.64+0x10] ;  /* 0x0000100a041d7981 */ /* 0x000f62000c1e1900 */
[----:B-1----:R-:W-:-:S03]  /*07e0*/  IMAD.WIDE R14, R0, 0x4, R12 ;  /* 0x00000004000e7825 */ /* 0x002fc600078e020c */
[----:B------:R-:W5:Y:S04]  /*07f0*/  LDG.E R6, desc[UR10][R6.64] ;  /* 0x0000000a06067981 */ /* 0x000f68000c1e1900 */
[----:B------:R-:W5:Y:S04]  /*0800*/  LDG.E R22, desc[UR10][R4.64+0x14] ;  /* 0x0000140a04167981 */ /* 0x000f68000c1e1900 */
[----:B------:R-:W5:Y:S04]  /*0810*/  LDG.E R12, desc[UR10][R12.64] ;  /* 0x0000000a0c0c7981 */ /* 0x000f68000c1e1900 */
[----:B------:R-:W5:Y:S04]  /*0820*/  LDG.E R25, desc[UR10][R4.64+0x18] ;  /* 0x0000180a04197981 */ /* 0x000f68000c1e1900 */
[----:B------:R-:W5:Y:S04]  /*0830*/  LDG.E R14, desc[UR10][R14.64] ;  /* 0x0000000a0e0e7981 */ /* 0x000f68000c1e1900 */
[----:B------:R-:W5:Y:S01]  /*0840*/  LDG.E R9, desc[UR10][R4.64+0x1c] ;  /* 0x00001c0a04097981 */ /* 0x000f62000c1e1900 */
[----:B------:R-:W-:Y:S01]  /*0850*/  IADD3 R2, PT, PT, R2, 0x8, RZ ;  /* 0x0000000802027810 */ /* 0x000fe20007ffe0ff */
[----:B--2---:R-:W-:-:S04]  /*0860*/  FFMA R17, R21, R17, R16 ;  /* 0x0000001115117223 */ /* 0x004fc80000000010 */
[----:B---3--:R-:W-:-:S04]  /*0870*/  FFMA R17, R18, R19, R17 ;  /* 0x0000001312117223 */ /* 0x008fc80000000011 */
[----:B----4-:R-:W-:-:S04]  /*0880*/  FFMA R17, R20, R23, R17 ;  /* 0x0000001714117223 */ /* 0x010fc80000000011 */
[----:B-----5:R-:W-:-:S04]  /*0890*/  FFMA R17, R8, R27, R17 ;  /* 0x0000001b08117223 */ /* 0x020fc80000000011 */
[----:B------:R-:W-:-:S04]  /*08a0*/  FFMA R17, R10, R29, R17 ;  /* 0x0000001d0a117223 */ /* 0x000fc80000000011 */
[----:B------:R-:W-:-:S04]  /*08b0*/  FFMA R17, R6, R22, R17 ;  /* 0x0000001606117223 */ /* 0x000fc80000000011 */
[----:B------:R-:W-:-:S04]  /*08c0*/  FFMA R17, R12, R25, R17 ;  /* 0x000000190c117223 */ /* 0x000fc80000000011 */
[----:B------:R-:W-:-:S07]  /*08d0*/  FFMA R16, R14, R9, R17 ;  /* 0x000000090e107223 */ /* 0x000fce0000000011 */
.L_x_3:
        /* <DEDUP_REMOVED lines=8> */
[----:B0-----:R-:W-:-:S04]  /*0960*/  IMAD.WIDE R6, R7, 0x4, R4 ;  /* 0x0000000407067825 */ /* 0x001fc800078e0204 */
[----:B-1----:R-:W-:-:S04]  /*0970*/  IMAD.WIDE.U32 R4, R2, 0x4, R8 ;  /* 0x0000000402047825 */ /* 0x002fc800078e0008 */
[C---:B------:R-:W-:Y:S01]  /*0980*/  IMAD.WIDE R8, R0.reuse, 0x4, R6 ;  /* 0x0000000400087825 */ /* 0x040fe200078e0206 */
[----:B------:R-:W2:Y:S04]  /*0990*/  LDG.E R14, desc[UR10][R4.64] ;  /* 0x0000000a040e7981 */ /* 0x000ea8000c1e1900 */
[----:B------:R-:W2:Y:S01]  /*09a0*/  LDG.E R7, desc[UR10][R6.64] ;  /* 0x0000000a06077981 */ /* 0x000ea2000c1e1900 */
[----:B------:R-:W-:-:S03]  /*09b0*/  IMAD.WIDE R10, R0, 0x4, R8 ;  /* 0x00000004000a7825 */ /* 0x000fc600078e0208 */
[----:B------:R-:W3:Y:S04]  /*09c0*/  LDG.E R9, desc[UR10][R8.64] ;  /* 0x0000000a08097981 */ /* 0x000ee8000c1e1900 */
[----:B------:R-:W3:Y:S01]  /*09d0*/  LDG.E R15, desc[UR10][R4.64+0x4] ;  /* 0x0000040a040f7981 */ /* 0x000ee2000c1e1900 */
[----:B------:R-:W-:-:S03]  /*09e0*/  IMAD.WIDE R12, R0, 0x4, R10 ;  /* 0x00000004000c7825 */ /* 0x000fc600078e020a */
[----:B------:R-:W4:Y:S04]  /*09f0*/  LDG.E R11, desc[UR10][R10.64] ;  /* 0x0000000a0a0b7981 */ /* 0x000f28000c1e1900 */
[----:B------:R-:W4:Y:S04]  /*0a00*/  LDG.E R17, desc[UR10][R4.64+0x8] ;  /* 0x0000080a04117981 */ /* 0x000f28000c1e1900 */
[----:B------:R-:W5:Y:S04]  /*0a10*/  LDG.E R13, desc[UR10][R12.64] ;  /* 0x0000000a0c0d7981 */ /* 0x000f68000c1e1900 */
[----:B------:R-:W5:Y:S01]  /*0a20*/  LDG.E R18, desc[UR10][R4.64+0xc] ;  /* 0x00000c0a04127981 */ /* 0x000f62000c1e1900 */
[----:B------:R-:W-:Y:S01]  /*0a30*/  IADD3 R2, PT, PT, R2, 0x4, RZ ;  /* 0x0000000402027810 */ /* 0x000fe20007ffe0ff */
[----:B--2---:R-:W-:-:S04]  /*0a40*/  FFMA R14, R7, R14, R16 ;  /* 0x0000000e070e7223 */ /* 0x004fc80000000010 */
[----:B---3--:R-:W-:-:S04]  /*0a50*/  FFMA R14, R9, R15, R14 ;  /* 0x0000000f090e7223 */ /* 0x008fc8000000000e */
[----:B----4-:R-:W-:-:S04]  /*0a60*/  FFMA R14, R11, R17, R14 ;  /* 0x000000110b0e7223 */ /* 0x010fc8000000000e */
[----:B-----5:R-:W-:-:S07]  /*0a70*/  FFMA R16, R13, R18, R14 ;  /* 0x000000120d107223 */ /* 0x020fce000000000e */
.L_x_4:
[----:B------:R-:W-:Y:S05]  /*0a80*/  BRA.U !UP1, `(.L_x_0) ;  /* 0x0000000109447547 */ /* 0x000fea000b800000 */
[----:B------:R-:W0:Y:S01]  /*0a90*/  LDC.64 R4, c[0x0][0x388] ;  /* 0x0000e200ff047b82 */ /* 0x000e220000000a00 */
[----:B------:R-:W-:Y:S01]  /*0aa0*/  IMAD R11, R2, R0, R3 ;  /* 0x00000000020b7224 */ /* 0x000fe200078e0203 */
[----:B------:R-:W-:-:S06]  /*0ab0*/  UIADD3 UR4, UPT, UPT, -UR4, URZ, URZ ;  /* 0x000000ff04047290 */ /* 0x000fcc000fffe1ff */
[----:B------:R-:W1:Y:S01]  /*0ac0*/  LDC.64 R8, c[0x0][0x380] ;  /* 0x0000e000ff087b82 */ /* 0x000e620000000a00 */
[----:B0-----:R-:W-:-:S03]  /*0ad0*/  IMAD.WIDE.U32 R4, R2, 0x4, R4 ;  /* 0x0000000402047825 */ /* 0x001fc600078e0004 */
[----:B------:R-:W-:Y:S02]  /*0ae0*/  MOV R6, R4 ;  /* 0x0000000400067202 */ /* 0x000fe40000000f00 */
[----:B------:R-:W-:-:S07]  /*0af0*/  MOV R7, R5 ;  /* 0x0000000500077202 */ /* 0x000fce0000000f00 */
.L_x_5:
[----:B-1----:R-:W-:Y:S01]  /*0b00*/  IMAD.WIDE R4, R11, 0x4, R8 ;  /* 0x000000040b047825 */ /* 0x002fe200078e0208 */
[----:B------:R0:W2:Y:S05]  /*0b10*/  LDG.E R2, desc[UR10][R6.64] ;  /* 0x0000000a06027981 */ /* 0x0000aa000c1e1900 */
[----:B------:R-:W2:Y:S01]  /*0b20*/  LDG.E R5, desc[UR10][R4.64] ;  /* 0x0000000a04057981 */ /* 0x000ea2000c1e1900 */
[----:B------:R-:W-:-:S04]  /*0b30*/  UIADD3 UR4, UPT, UPT, UR4, 0x1, URZ ;  /* 0x0000000104047890 */ /* 0x000fc8000fffe0ff */
[----:B------:R-:W-:Y:S01]  /*0b40*/  UISETP.NE.AND UP0, UPT, UR4, URZ, UPT ;  /* 0x000000ff0400728c */ /* 0x000fe2000bf05270 */
[----:B0-----:R-:W-:Y:S02]  /*0b50*/  IADD3 R6, P0, PT, R6, 0x4, RZ ;  /* 0x0000000406067810 */ /* 0x001fe40007f1e0ff */
[----:B------:R-:W-:Y:S02]  /*0b60*/  IADD3 R11, PT, PT, R11, R0, RZ ;  /* 0x000000000b0b7210 */ /* 0x000fe40007ffe0ff */
[----:B------:R-:W-:Y:S01]  /*0b70*/  IADD3.X R7, PT, PT, RZ, R7, RZ, P0, !PT ;  /* 0x00000007ff077210 */ /* 0x000fe200007fe4ff */
[----:B--2---:R-:W-:-:S03]  /*0b80*/  FFMA R16, R5, R2, R16 ;  /* 0x0000000205107223 */ /* 0x004fc60000000010 */
[----:B------:R-:W-:Y:S05]  /*0b90*/  BRA.U UP0, `(.L_x_5) ;  /* 0xfffffffd00d87547 */ /* 0x000fea000b83ffff */
.L_x_0:
[----:B------:R-:W0:Y:S02]  /*0ba0*/  LDC.64 R4, c[0x0][0x390] ;  /* 0x0000e400ff047b82 */ /* 0x000e240000000a00 */
[----:B0-----:R-:W-:-:S05]  /*0bb0*/  IMAD.WIDE R2, R3, 0x4, R4 ;  /* 0x0000000403027825 */ /* 0x001fca00078e0204 */
[----:B------:R-:W-:Y:S01]  /*0bc0*/  STG.E desc[UR10][R2.64], R16 ;  /* 0x0000001002007986 */ /* 0x000fe2000c10190a */
[----:B------:R-:W-:Y:S05]  /*0bd0*/  EXIT ;  /* 0x000000000000794d */ /* 0x000fea0003800000 */
.L_x_6:
[----:B------:R-:W-:-:S00]  /*0be0*/  BRA `(.L_x_6) ;  /* 0xfffffffc00fc7947 */ /* 0x000fc0000383ffff */
[----:B------:R-:W-:-:S00]  /*0bf0*/  NOP ;  /* 0x0000000000007918 */ /* 0x000fc00000000000 */
        /* <DEDUP_REMOVED lines=8> */
.L_x_12:


//--------------------- .text._Z20tiledMatrixMulKernelPfS_S_iii --------------------------
	.section	.text._Z20tiledMatrixMulKernelPfS_S_iii,"ax",@progbits
	.align	128
        .global         _Z20tiledMatrixMulKernelPfS_S_iii
        .type           _Z20tiledMatrixMulKernelPfS_S_iii,@function
        .size           _Z20tiledMatrixMulKernelPfS_S_iii,(.L_x_13 - _Z20tiledMatrixMulKernelPfS_S_iii)
        .other          _Z20tiledMatrixMulKernelPfS_S_iii,@"STO_CUDA_ENTRY STV_DEFAULT"
_Z20tiledMatrixMulKernelPfS_S_iii:
.text._Z20tiledMatrixMulKernelPfS_S_iii:
[----:B------:R-:W-:Y:S08]  /*0000*/  LDC R1, c[0x0][0x37c] ;  /* 0x0000df00ff017b82 */ /* 0x000ff00000000800 */
[----:B------:R-:W0:Y:S01]  /*0010*/  LDC R8, c[0x0][0x39c] ;  /* 0x0000e700ff087b82 */ /* 0x000e220000000800 */
[----:B------:R-:W1:Y:S01]  /*0020*/  S2R R19, SR_CTAID.Y ;  /* 0x0000000000137919 */ /* 0x000e620000002600 */
[----:B------:R-:W2:Y:S01]  /*0030*/  LDCU.64 UR8, c[0x0][0x358] ;  /* 0x00006b00ff0877ac */ /* 0x000ea20008000a00 */
[----:B------:R-:W-:Y:S01]  /*0040*/  IMAD.MOV.U32 R3, RZ, RZ, RZ ;  /* 0x000000ffff037224 */ /* 0x000fe200078e00ff */
[----:B------:R-:W1:Y:S01]  /*0050*/  S2R R0, SR_TID.Y ;  /* 0x0000000000007919 */ /* 0x000e620000002200 */
[----:B------:R-:W3:Y:S01]  /*0060*/  S2R R7, SR_CTAID.X ;  /* 0x0000000000077919 */ /* 0x000ee20000002500 */
[----:B------:R-:W3:Y:S01]  /*0070*/  S2R R5, SR_TID.X ;  /* 0x0000000000057919 */ /* 0x000ee20000002100 */
[----:B0-----:R-:W-:Y:S01]  /*0080*/  ISETP.GE.AND P0, PT, R8, 0x1, PT ;  /* 0x000000010800780c */ /* 0x001fe20003f06270 */
[----:B-1----:R-:W-:-:S02]  /*0090*/  IMAD R19, R19, 0x10, R0 ;  /* 0x0000001013137824 */ /* 0x002fc400078e0200 */
[----:B---3--:R-:W-:-:S10]  /*00a0*/  IMAD R18, R7, 0x10, R5 ;  /* 0x0000001007127824 */ /* 0x008fd400078e0205 */
[----:B--2---:R-:W-:Y:S05]  /*00b0*/  @!P0 BRA `(.L_x_7) ;  /* 0x0000000400cc8947 */ /* 0x004fea0003800000 */
[----:B------:R-:W0:Y:S01]  /*00c0*/  LDCU UR7, c[0x0][0x3a0] ;  /* 0x00007400ff0777ac */ /* 0x000e220008000800 */
[----:B------:R-:W1:Y:S01]  /*00d0*/  S2UR UR6, SR_CgaCtaId ;  /* 0x00000000000679c3 */ /* 0x000e620000008800 */
[C---:B------:R-:W-:Y:S02]  /*00e0*/  VIADD R6, R8.reuse, 0xf ;  /* 0x0000000f08067836 */ /* 0x040fe40000000000 */
[----:B------:R-:W-:Y:S01]  /*00f0*/  HFMA2 R3, -RZ, RZ, 0, 0 ;  /* 0x00000000ff037431 */ /* 0x000fe200000001ff */
[----:B------:R-:W2:Y:S01]  /*0100*/  LDCU UR10, c[0x0][0x398] ;  /* 0x00007300ff0a77ac */ /* 0x000ea20008000800 */
[----:B------:R-:W-:Y:S01]  /*0110*/  VIADD R4, R8, 0xffffffff ;  /* 0xffffffff08047836 */ /* 0x000fe20000000000 */
[----:B------:R-:W-:Y:S01]  /*0120*/  SHF.R.U32.HI R14, RZ, 0x4, R6 ;  /* 0x00000004ff0e7819 */ /* 0x000fe20000011606 */
[----:B------:R-:W-:Y:S01]  /*0130*/  UMOV UR4, 0x400 ;  /* 0x0000040000047882 */ /* 0x000fe20000000000 */
[----:B------:R-:W3:Y:S01]  /*0140*/  LDC.64 R20, c[0x0][0x380] ;  /* 0x0000e000ff147b82 */ /* 0x000ee20000000a00 */
[----:B------:R-:W-:Y:S01]  /*0150*/  UIADD3 UR5, UPT, UPT, UR4, 0x400, URZ ;  /* 0x0000040004057890 */ /* 0x000fe2000fffe0ff */
[----:B------:R-:W-:Y:S01]  /*0160*/  VIMNMX.U32 R15, PT, PT, R4, 0xf, PT ;  /* 0x0000000f040f7848 */ /* 0x000fe20003fe0000 */
[----:B------:R-:W-:Y:S01]  /*0170*/  IMAD R6, R19, R8, R5 ;  /* 0x0000000813067224 */ /* 0x000fe200078e0205 */
[----:B------:R-:W4:Y:S01]  /*0180*/  LDCU.64 UR12, c[0x0][0x398] ;  /* 0x00007300ff0c77ac */ /* 0x000f220008000a00 */
[----:B------:R-:W-:-:S02]  /*0190*/  IMAD.MOV R14, RZ, RZ, -R14 ;  /* 0x000000ffff0e7224 */ /* 0x000fc400078e0a0e */
[----:B------:R-:W-:Y:S02]  /*01a0*/  VIADD R15, R15, 0x1 ;  /* 0x000000010f0f7836 */ /* 0x000fe40000000000 */
[----:B0-----:R-:W-:Y:S01]  /*01b0*/  IMAD R2, R0, UR7, R5 ;  /* 0x0000000700027c24 */ /* 0x001fe2000f8e0205 */
[----:B------:R-:W-:-:S04]  /*01c0*/  ISETP.GE.AND P0, PT, R18, UR7, PT ;  /* 0x0000000712007c0c */ /* 0x000fc8000bf06270 */
[----:B------:R-:W-:Y:S02]  /*01d0*/  LEA R2, R7, R2, 0x4 ;  /* 0x0000000207027211 */ /* 0x000fe400078e20ff */
[----:B------:R-:W0:Y:S01]  /*01e0*/  LDC R7, c[0x0][0x3a0] ;  /* 0x0000e800ff077b82 */ /* 0x000e220000000800 */
[----:B-1----:R-:W-:Y:S01]  /*01f0*/  ULEA UR5, UR6, UR5, 0x18 ;  /* 0x0000000506057291 */ /* 0x002fe2000f8ec0ff */
[----:B--2---:R-:W-:Y:S01]  /*0200*/  ISETP.LT.AND P0, PT, R19, UR10, !P0 ;  /* 0x0000000a13007c0c */ /* 0x004fe2000c701270 */
[----:B------:R-:W-:-:S04]  /*0210*/  ULEA UR4, UR6, UR4, 0x18 ;  /* 0x0000000406047291 */ /* 0x000fc8000f8ec0ff */
[----:B------:R-:W-:Y:S02]  /*0220*/  LEA R13, R5, UR5, 0x2 ;  /* 0x00000005050d7c11 */ /* 0x000fe4000f8e10ff */
[----:B------:R-:W-:-:S03]  /*0230*/  LEA R12, R0, UR4, 0x6 ;  /* 0x00000004000c7c11 */ /* 0x000fc6000f8e30ff */
[----:B------:R-:W-:Y:S01]  /*0240*/  IMAD R17, R0, 0x40, R13 ;  /* 0x0000004000117824 */ /* 0x000fe200078e020d */
[----:B----4-:R-:W-:-:S07]  /*0250*/  LEA R16, R5, R12, 0x2 ;  /* 0x0000000c05107211 */ /* 0x010fce00078e10ff */
.L_x_10:
[----:B------:R-:W-:Y:S02]  /*0260*/  ISETP.GE.AND P1, PT, R0, UR13, PT ;  /* 0x0000000d00007c0c */ /* 0x000fe4000bf26270 */
[----:B0-----:R-:W-:Y:S02]  /*0270*/  CS2R R22, SRZ ;  /* 0x0000000000167805 */ /* 0x001fe4000001ff00 */
[----:B------:R-:W-:Y:S01]  /*0280*/  ISETP.GE.AND P2, PT, R5, UR13, PT ;  /* 0x0000000d05007c0c */ /* 0x000fe2000bf46270 */
[----:B---3--:R-:W-:Y:S01]  /*0290*/  IMAD.WIDE R8, R6, 0x4, R20 ;  /* 0x0000000406087825 */ /* 0x008fe200078e0214 */
[----:B0-----:R-:W-:Y:S02]  /*02a0*/  ISETP.GE.OR P1, PT, R18, R7, P1 ;  /* 0x000000071200720c */ /* 0x001fe40000f26670 */
[----:B------:R-:W-:-:S11]  /*02b0*/  ISETP.GE.OR P2, PT, R19, UR12, P2 ;  /* 0x0000000c13007c0c */ /* 0x000fd60009746670 */
[----:B------:R-:W0:Y:S02]  /*02c0*/  @!P1 LDC.64 R10, c[0x0][0x388] ;  /* 0x0000e200ff0a9b82 */ /* 0x000e240000000a00 */
[----:B------:R-:W2:Y:S01]  /*02d0*/  @!P2 LDG.E R23, desc[UR8][R8.64] ;  /* 0x000000080817a981 */ /* 0x000ea2000c1e1900 */
[----:B0-----:R-:W-:-:S05]  /*02e0*/  @!P1 IMAD.WIDE R10, R2, 0x4, R10 ;  /* 0x00000004020a9825 */ /* 0x001fca00078e020a */
[----:B------:R-:W3:Y:S01]  /*02f0*/  @!P1 LDG.E R22, desc[UR8][R10.64] ;  /* 0x000000080a169981 */ /* 0x000ee2000c1e1900 */
[----:B------:R-:W-:Y:S03]  /*0300*/  BSSY.RECONVERGENT B0, `(.L_x_8) ;  /* 0x0000046000007945 */ /* 0x000fe60003800200 */
[----:B--2---:R0:W-:Y:S04]  /*0310*/  STS [R16], R23 ;  /* 0x0000001710007388 */ /* 0x0041e80000000800 */
[----:B---3--:R0:W-:Y:S01]  /*0320*/  STS [R17], R22 ;  /* 0x0000001611007388 */ /* 0x0081e20000000800 */
[----:B------:R-:W-:Y:S06]  /*0330*/  BAR.SYNC.DEFER_BLOCKING 0x0 ;  /* 0x0000000000007b1d */ /* 0x000fec0000010000 */
[----:B------:R-:W-:Y:S05]  /*0340*/  @!P0 BRA `(.L_x_9) ;  /* 0x0000000400048947 */ /* 0x000fea0003800000 */
[----:B0-----:R-:W-:Y:S01]  /*0350*/  LDS R22, [R13] ;  /* 0x000000000d167984 */ /* 0x001fe20000000800 */
[----:B------:R-:W-:-:S03]  /*0360*/  ISETP.NE.AND P1, PT, R4, RZ, PT ;  /* 0x000000ff0400720c */ /* 0x000fc60003f25270 */
[----:B------:R-:W0:Y:S02]  /*0370*/  LDS.128 R8, [R12] ;  /* 0x000000000c087984 */ /* 0x000e240000000c00 */
[----:B0-----:R-:W-:-:S08]  /*0380*/  FFMA R3, R8, R22, R3 ;  /* 0x0000001608037223 */ /* 0x001fd00000000003 */
[----:B------:R-:W-:Y:S05]  /*0390*/  @!P1 BRA `(.L_x_9) ;  /* 0x0000000000f09947 */ /* 0x000fea0003800000 */
[----:B------:R-:W0:Y:S01]  /*03a0*/  LDS R8, [R13+0x40] ;  /* 0x000040000d087984 */ /* 0x000e220000000800 */
[----:B------:R-:W-:Y:S01]  /*03b0*/  ISETP.NE.AND P1, PT, R15, 0x2, PT ;  /* 0x000000020f00780c */ /* 0x000fe20003f25270 */
[----:B0-----:R-:W-:-:S12]  /*03c0*/  FFMA R3, R8, R9, R3 ;  /* 0x0000000908037223 */ /* 0x001fd80000000003 */
        /* <DEDUP_REMOVED lines=9> */
[----:B------:R-:W-:Y:S01]  /*0460*/  LDS R22, [R13+0x100] ;  /* 0x000100000d167984 */ /* 0x000fe20000000800 */
[----:B------:R-:W-:-:S03]  /*0470*/  ISETP.NE.AND P1, PT, R15, 0x5, PT ;  /* 0x000000050f00780c */ /* 0x000fc60003f25270 */
[----:B------:R-:W0:Y:S02]  /*0480*/  LDS.128 R8, [R12+0x10] ;  /* 0x000010000c087984 */ /* 0x000e240000000c00 */
        /* <DEDUP_REMOVED lines=40> */
[----:B------:R-:W-:Y:S01]  /*0710*/  ISETP.NE.AND P1, PT, R15, 0xf, PT ;  /* 0x0000000f0f00780c */ /* 0x000fe20003f25270 */
[----:B------:R-:W0:-:S12]  /*0720*/  LDS R8, [R13+0x380] ;  /* 0x000380000d087984 */ /* 0x000e180000000800 */
[----:B------:R-:W1:Y:S01]  /*0730*/  @P1 LDS R22, [R13+0x3c0] ;  /* 0x0003c0000d161984 */ /* 0x000e620000000800 */
[----:B0-----:R-:W-:-:S04]  /*0740*/  FFMA R3, R8, R10, R3 ;  /* 0x0000000a08037223 */ /* 0x001fc80000000003 */
[----:B-1----:R-:W-:-:S07]  /*0750*/  @P1 FFMA R3, R22, R11, R3 ;  /* 0x0000000b16031223 */ /* 0x002fce0000000003 */
.L_x_9:
[----:B------:R-:W-:Y:S05]  /*0760*/  BSYNC.RECONVERGENT B0 ;  /* 0x0000000000007941 */ /* 0x000fea0003800200 */
.L_x_8:
[----:B------:R-:W-:Y:S01]  /*0770*/  VIADD R14, R14, 0x1 ;  /* 0x000000010e0e7836 */ /* 0x000fe20000000000 */
[----:B------:R-:W-:Y:S01]  /*0780*/  BAR.SYNC.DEFER_BLOCKING 0x0 ;  /* 0x0000000000007b1d */ /* 0x000fe20000010000 */
[----:B------:R-:W-:Y:S01]  /*0790*/  LEA R2, R7, R2, 0x4 ;  /* 0x0000000207027211 */ /* 0x000fe200078e20ff */
[----:B------:R-:W-:Y:S01]  /*07a0*/  VIADD R0, R0, 0x10 ;  /* 0x0000001000007836 */ /* 0x000fe20000000000 */
[----:B------:R-:W-:Y:S01]  /*07b0*/  IADD3 R5, PT, PT, R5, 0x10, RZ ;  /* 0x0000001005057810 */ /* 0x000fe20007ffe0ff */
[----:B------:R-:W-:Y:S01]  /*07c0*/  VIADD R6, R6, 0x10 ;  /* 0x0000001006067836 */ /* 0x000fe20000000000 */
[----:B------:R-:W-:-:S13]  /*07d0*/  ISETP.NE.AND P1, PT, R14, RZ, PT ;  /* 0x000000ff0e00720c */ /* 0x000fda0003f25270 */
[----:B------:R-:W-:Y:S05]  /*07e0*/  @P1 BRA `(.L_x_10) ;  /* 0xfffffff8009c1947 */ /* 0x000fea000383ffff */
.L_x_7:
[----:B------:R-:W1:Y:S01]  /*07f0*/  LDCU UR4, c[0x0][0x3a0] ;  /* 0x00007400ff0477ac */ /* 0x000e620008000800 */
[----:B------:R-:W2:Y:S01]  /*0800*/  LDCU UR5, c[0x0][0x398] ;  /* 0x00007300ff0577ac */ /* 0x000ea20008000800 */
[----:B-1----:R-:W-:-:S04]  /*0810*/  ISETP.GE.AND P0, PT, R18, UR4, PT ;  /* 0x0000000412007c0c */ /* 0x002fc8000bf06270 */
[----:B--2---:R-:W-:-:S13]  /*0820*/  ISETP.GE.OR P0, PT, R19, UR5, P0 ;  /* 0x0000000513007c0c */ /* 0x004fda0008706670 */
[----:B------:R-:W-:Y:S05]  /*0830*/  @P0 EXIT ;  /* 0x000000000000094d */ /* 0x000fea0003800000 */
[----:B------:R-:W1:Y:S01]  /*0840*/  LDC.64 R4, c[0x0][0x390] ;  /* 0x0000e400ff047b82 */ /* 0x000e620000000a00 */
[----:B------:R-:W-:-:S04]  /*0850*/  IMAD R19, R19, UR4, R18 ;  /* 0x0000000413137c24 */ /* 0x000fc8000f8e0212 */
[----:B-1----:R-:W-:-:S05]  /*0860*/  IMAD.WIDE R4, R19, 0x4, R4 ;  /* 0x0000000413047825 */ /* 0x002fca00078e0204 */
[----:B------:R-:W-:Y:S01]  /*0870*/  STG.E desc[UR8][R4.64], R3 ;  /* 0x0000000304007986 */ /* 0x000fe2000c101908 */
[----:B------:R-:W-:Y:S05]  /*0880*/  EXIT ;  /* 0x000000000000794d */ /* 0x000fea0003800000 */
.L_x_11:
        /* <DEDUP_REMOVED lines=15> */
.L_x_13:


//--------------------- .nv.shared.reserved.0     --------------------------
	.section	.nv.shared.reserved.0,"aw",@nobits
	.weak		__nv_reservedSMEM_offset_0_alias
	.size		__nv_reservedSMEM_offset_0_alias, 0, 64
	.other		__nv_reservedSMEM_offset_0_alias,@"STO_CUDA_RESERVED_SHARED STV_DEFAULT"
__nv_reservedSMEM_offset_0_alias:
	.zero		0
	.zero		64


//--------------------- .nv.shared._Z20tiledMatrixMulKernelPfS_S_iii --------------------------
	.section	.nv.shared._Z20tiledMatrixMulKernelPfS_S_iii,"aw",@nobits
	.sectionflags	@""
	.align	4
.nv.shared._Z20tiledMatrixMulKernelPfS_S_iii:
	.zero		3072


//--------------------- .nv.constant0._Z16computeXTyKernelPfS_S_ii --------------------------
	.section	.nv.constant0._Z16computeXTyKernelPfS_S_ii,"a",@progbits
	.sectionflags	@""
	.align	4
.nv.constant0._Z16computeXTyKernelPfS_S_ii:
	.zero		928


//--------------------- .nv.constant0._Z20tiledMatrixMulKernelPfS_S_iii --------------------------
	.section	.nv.constant0._Z20tiledMatrixMulKernelPfS_S_iii,"a",@progbits
	.sectionflags	@""
	.align	4
.nv.constant0._Z20tiledMatrixMulKernelPfS_S_iii:
	.zero		932


//--------------------- SYMBOLS --------------------------

	.type		.nv.reservedSmem.offset0,@object
	.size		.nv.reservedSmem.offset0,0x4
	.type		.nv.reservedSmem.cap,@object
	.size		.nv.reservedSmem.cap,0x4
